//
// Generated by NVIDIA NVVM Compiler
//
// Compiler Build ID: CL-36424714
// Cuda compilation tools, release 13.0, V13.0.88
// Based on NVVM 20.0.0
//

.version 9.0
.target sm_100
.address_size 64

	// .globl	_Z17convolutionRowGPUPfS_S_iii

.visible .entry _Z17convolutionRowGPUPfS_S_iii(
	.param .u64 .ptr .align 1 _Z17convolutionRowGPUPfS_S_iii_param_0,
	.param .u64 .ptr .align 1 _Z17convolutionRowGPUPfS_S_iii_param_1,
	.param .u64 .ptr .align 1 _Z17convolutionRowGPUPfS_S_iii_param_2,
	.param .u32 _Z17convolutionRowGPUPfS_S_iii_param_3,
	.param .u32 _Z17convolutionRowGPUPfS_S_iii_param_4,
	.param .u32 _Z17convolutionRowGPUPfS_S_iii_param_5
)
{
	.reg .pred 	%p<7>;
	.reg .b16 	%rs<3>;
	.reg .b32 	%r<64>;
	.reg .b32 	%f<103>;
	.reg .b64 	%rd<27>;

	ld.param.u64 	%rd4, [_Z17convolutionRowGPUPfS_S_iii_param_0];
	ld.param.u64 	%rd5, [_Z17convolutionRowGPUPfS_S_iii_param_1];
	ld.param.u64 	%rd6, [_Z17convolutionRowGPUPfS_S_iii_param_2];
	ld.param.u32 	%r33, [_Z17convolutionRowGPUPfS_S_iii_param_3];
	ld.param.u32 	%r34, [_Z17convolutionRowGPUPfS_S_iii_param_5];
	cvta.to.global.u64 	%rd1, %rd6;
	cvta.to.global.u64 	%rd2, %rd5;
	mov.u32 	%r35, %ctaid.x;
	mov.u32 	%r36, %ntid.x;
	mul.lo.s32 	%r1, %r35, %r36;
	mov.u32 	%r2, %tid.x;
	add.s32 	%r3, %r1, %r2;
	add.s32 	%r4, %r3, %r34;
	mov.u32 	%r37, %ctaid.y;
	mov.u32 	%r38, %ntid.y;
	mov.u32 	%r39, %tid.y;
	mad.lo.s32 	%r40, %r37, %r38, %r39;
	add.s32 	%r5, %r40, %r34;
	setp.lt.s32 	%p1, %r34, 0;
	mov.f32 	%f98, 0f00000000;
	@%p1 bra 	$L__BB0_10;
	neg.s32 	%r58, %r34;
	mul.lo.s32 	%r7, %r5, %r33;
	add.s32 	%r8, %r7, %r4;
	shl.b32 	%r9, %r34, 1;
	setp.lt.u32 	%p2, %r34, 8;
	mov.f32 	%f98, 0f00000000;
	@%p2 bra 	$L__BB0_4;
	add.s32 	%r41, %r9, 1;
	and.b32  	%r42, %r41, -16;
	neg.s32 	%r56, %r42;
	add.s32 	%r54, %r3, %r7;
	mov.f32 	%f98, 0f00000000;
	mov.u32 	%r55, %r9;
$L__BB0_3:
	.pragma "nounroll";
	mul.wide.s32 	%rd7, %r54, 4;
	add.s64 	%rd8, %rd2, %rd7;
	ld.global.f32 	%f14, [%rd8];
	mul.wide.s32 	%rd9, %r55, 4;
	add.s64 	%rd10, %rd1, %rd9;
	ld.global.f32 	%f15, [%rd10];
	fma.rn.f32 	%f16, %f14, %f15, %f98;
	ld.global.f32 	%f17, [%rd8+4];
	ld.global.f32 	%f18, [%rd10+-4];
	fma.rn.f32 	%f19, %f17, %f18, %f16;
	ld.global.f32 	%f20, [%rd8+8];
	ld.global.f32 	%f21, [%rd10+-8];
	fma.rn.f32 	%f22, %f20, %f21, %f19;
	ld.global.f32 	%f23, [%rd8+12];
	ld.global.f32 	%f24, [%rd10+-12];
	fma.rn.f32 	%f25, %f23, %f24, %f22;
	ld.global.f32 	%f26, [%rd8+16];
	ld.global.f32 	%f27, [%rd10+-16];
	fma.rn.f32 	%f28, %f26, %f27, %f25;
	ld.global.f32 	%f29, [%rd8+20];
	ld.global.f32 	%f30, [%rd10+-20];
	fma.rn.f32 	%f31, %f29, %f30, %f28;
	ld.global.f32 	%f32, [%rd8+24];
	ld.global.f32 	%f33, [%rd10+-24];
	fma.rn.f32 	%f34, %f32, %f33, %f31;
	ld.global.f32 	%f35, [%rd8+28];
	ld.global.f32 	%f36, [%rd10+-28];
	fma.rn.f32 	%f37, %f35, %f36, %f34;
	ld.global.f32 	%f38, [%rd8+32];
	ld.global.f32 	%f39, [%rd10+-32];
	fma.rn.f32 	%f40, %f38, %f39, %f37;
	ld.global.f32 	%f41, [%rd8+36];
	ld.global.f32 	%f42, [%rd10+-36];
	fma.rn.f32 	%f43, %f41, %f42, %f40;
	ld.global.f32 	%f44, [%rd8+40];
	ld.global.f32 	%f45, [%rd10+-40];
	fma.rn.f32 	%f46, %f44, %f45, %f43;
	ld.global.f32 	%f47, [%rd8+44];
	ld.global.f32 	%f48, [%rd10+-44];
	fma.rn.f32 	%f49, %f47, %f48, %f46;
	ld.global.f32 	%f50, [%rd8+48];
	ld.global.f32 	%f51, [%rd10+-48];
	fma.rn.f32 	%f52, %f50, %f51, %f49;
	ld.global.f32 	%f53, [%rd8+52];
	ld.global.f32 	%f54, [%rd10+-52];
	fma.rn.f32 	%f55, %f53, %f54, %f52;
	ld.global.f32 	%f56, [%rd8+56];
	ld.global.f32 	%f57, [%rd10+-56];
	fma.rn.f32 	%f58, %f56, %f57, %f55;
	ld.global.f32 	%f59, [%rd8+60];
	ld.global.f32 	%f60, [%rd10+-60];
	fma.rn.f32 	%f98, %f59, %f60, %f58;
	add.s32 	%r58, %r58, 16;
	add.s32 	%r56, %r56, 16;
	add.s32 	%r55, %r55, -16;
	add.s32 	%r54, %r54, 16;
	setp.ne.s32 	%p3, %r56, 0;
	@%p3 bra 	$L__BB0_3;
$L__BB0_4:
	and.b32  	%r43, %r9, 14;
	setp.lt.u32 	%p4, %r43, 7;
	@%p4 bra 	$L__BB0_6;
	add.s32 	%r44, %r8, %r58;
	mul.wide.s32 	%rd11, %r44, 4;
	add.s64 	%rd12, %rd2, %rd11;
	ld.global.f32 	%f61, [%rd12];
	sub.s32 	%r45, %r34, %r58;
	mul.wide.s32 	%rd13, %r45, 4;
	add.s64 	%rd14, %rd1, %rd13;
	ld.global.f32 	%f62, [%rd14];
	fma.rn.f32 	%f63, %f61, %f62, %f98;
	ld.global.f32 	%f64, [%rd12+4];
	ld.global.f32 	%f65, [%rd14+-4];
	fma.rn.f32 	%f66, %f64, %f65, %f63;
	ld.global.f32 	%f67, [%rd12+8];
	ld.global.f32 	%f68, [%rd14+-8];
	fma.rn.f32 	%f69, %f67, %f68, %f66;
	ld.global.f32 	%f70, [%rd12+12];
	ld.global.f32 	%f71, [%rd14+-12];
	fma.rn.f32 	%f72, %f70, %f71, %f69;
	ld.global.f32 	%f73, [%rd12+16];
	ld.global.f32 	%f74, [%rd14+-16];
	fma.rn.f32 	%f75, %f73, %f74, %f72;
	ld.global.f32 	%f76, [%rd12+20];
	ld.global.f32 	%f77, [%rd14+-20];
	fma.rn.f32 	%f78, %f76, %f77, %f75;
	ld.global.f32 	%f79, [%rd12+24];
	ld.global.f32 	%f80, [%rd14+-24];
	fma.rn.f32 	%f81, %f79, %f80, %f78;
	ld.global.f32 	%f82, [%rd12+28];
	ld.global.f32 	%f83, [%rd14+-28];
	fma.rn.f32 	%f98, %f82, %f83, %f81;
	add.s32 	%r58, %r58, 8;
$L__BB0_6:
	and.b32  	%r46, %r9, 6;
	setp.lt.u32 	%p5, %r46, 3;
	@%p5 bra 	$L__BB0_8;
	add.s32 	%r47, %r8, %r58;
	mul.wide.s32 	%rd15, %r47, 4;
	add.s64 	%rd16, %rd2, %rd15;
	ld.global.f32 	%f84, [%rd16];
	sub.s32 	%r48, %r34, %r58;
	mul.wide.s32 	%rd17, %r48, 4;
	add.s64 	%rd18, %rd1, %rd17;
	ld.global.f32 	%f85, [%rd18];
	fma.rn.f32 	%f86, %f84, %f85, %f98;
	ld.global.f32 	%f87, [%rd16+4];
	ld.global.f32 	%f88, [%rd18+-4];
	fma.rn.f32 	%f89, %f87, %f88, %f86;
	ld.global.f32 	%f90, [%rd16+8];
	ld.global.f32 	%f91, [%rd18+-8];
	fma.rn.f32 	%f92, %f90, %f91, %f89;
	ld.global.f32 	%f93, [%rd16+12];
	ld.global.f32 	%f94, [%rd18+-12];
	fma.rn.f32 	%f98, %f93, %f94, %f92;
	add.s32 	%r58, %r58, 4;
$L__BB0_8:
	mul.wide.s32 	%rd19, %r34, 4;
	add.s64 	%rd3, %rd1, %rd19;
	add.s32 	%r49, %r2, %r58;
	add.s32 	%r50, %r49, %r34;
	add.s32 	%r51, %r50, %r1;
	add.s32 	%r62, %r51, %r7;
	cvt.u16.u32 	%rs1, %r34;
	and.b16  	%rs2, %rs1, 1;
	mul.wide.u16 	%r52, %rs2, 2;
	neg.s32 	%r61, %r52;
$L__BB0_9:
	.pragma "nounroll";
	mul.wide.s32 	%rd20, %r58, 4;
	sub.s64 	%rd21, %rd3, %rd20;
	mul.wide.s32 	%rd22, %r62, 4;
	add.s64 	%rd23, %rd2, %rd22;
	ld.global.f32 	%f95, [%rd23];
	ld.global.f32 	%f96, [%rd21];
	fma.rn.f32 	%f98, %f95, %f96, %f98;
	add.s32 	%r58, %r58, 1;
	add.s32 	%r62, %r62, 1;
	add.s32 	%r61, %r61, 1;
	setp.ne.s32 	%p6, %r61, 1;
	@%p6 bra 	$L__BB0_9;
$L__BB0_10:
	cvta.to.global.u64 	%rd24, %rd4;
	mad.lo.s32 	%r53, %r5, %r33, %r4;
	mul.wide.s32 	%rd25, %r53, 4;
	add.s64 	%rd26, %rd24, %rd25;
	st.global.f32 	[%rd26], %f98;
	ret;

}
	// .globl	_Z20convolutionColumnGPUPfS_S_iii
.visible .entry _Z20convolutionColumnGPUPfS_S_iii(
	.param .u64 .ptr .align 1 _Z20convolutionColumnGPUPfS_S_iii_param_0,
	.param .u64 .ptr .align 1 _Z20convolutionColumnGPUPfS_S_iii_param_1,
	.param .u64 .ptr .align 1 _Z20convolutionColumnGPUPfS_S_iii_param_2,
	.param .u32 _Z20convolutionColumnGPUPfS_S_iii_param_3,
	.param .u32 _Z20convolutionColumnGPUPfS_S_iii_param_4,
	.param .u32 _Z20convolutionColumnGPUPfS_S_iii_param_5
)
{
	.reg .pred 	%p<7>;
	.reg .b32 	%r<55>;
	.reg .b32 	%f<59>;
	.reg .b64 	%rd<39>;

	ld.param.u64 	%rd3, [_Z20convolutionColumnGPUPfS_S_iii_param_0];
	ld.param.u64 	%rd4, [_Z20convolutionColumnGPUPfS_S_iii_param_1];
	ld.param.u64 	%rd5, [_Z20convolutionColumnGPUPfS_S_iii_param_2];
	ld.param.u32 	%r24, [_Z20convolutionColumnGPUPfS_S_iii_param_3];
	ld.param.u32 	%r25, [_Z20convolutionColumnGPUPfS_S_iii_param_5];
	cvta.to.global.u64 	%rd1, %rd5;
	cvta.to.global.u64 	%rd2, %rd4;
	mov.u32 	%r26, %ctaid.x;
	mov.u32 	%r27, %ntid.x;
	mul.lo.s32 	%r1, %r26, %r27;
	mov.u32 	%r2, %tid.x;
	add.s32 	%r28, %r1, %r2;
	add.s32 	%r3, %r28, %r25;
	mov.u32 	%r29, %ctaid.y;
	mov.u32 	%r30, %ntid.y;
	mov.u32 	%r31, %tid.y;
	mad.lo.s32 	%r4, %r29, %r30, %r31;
	add.s32 	%r5, %r4, %r25;
	setp.lt.s32 	%p1, %r25, 0;
	mov.f32 	%f58, 0f00000000;
	@%p1 bra 	$L__BB1_9;
	neg.s32 	%r52, %r25;
	setp.lt.u32 	%p2, %r25, 4;
	mov.f32 	%f55, 0f00000000;
	@%p2 bra 	$L__BB1_4;
	shl.b32 	%r49, %r25, 1;
	and.b32  	%r32, %r49, -8;
	neg.s32 	%r50, %r32;
	add.s32 	%r33, %r2, %r25;
	add.s32 	%r34, %r33, %r1;
	mad.lo.s32 	%r48, %r24, %r4, %r34;
	shl.b32 	%r10, %r24, 3;
	mov.f32 	%f55, 0f00000000;
	mul.wide.s32 	%rd10, %r24, 4;
$L__BB1_3:
	.pragma "nounroll";
	mul.wide.s32 	%rd6, %r48, 4;
	add.s64 	%rd7, %rd2, %rd6;
	ld.global.f32 	%f13, [%rd7];
	mul.wide.s32 	%rd8, %r49, 4;
	add.s64 	%rd9, %rd1, %rd8;
	ld.global.f32 	%f14, [%rd9];
	fma.rn.f32 	%f15, %f13, %f14, %f55;
	add.s64 	%rd11, %rd7, %rd10;
	ld.global.f32 	%f16, [%rd11];
	ld.global.f32 	%f17, [%rd9+-4];
	fma.rn.f32 	%f18, %f16, %f17, %f15;
	add.s64 	%rd12, %rd11, %rd10;
	ld.global.f32 	%f19, [%rd12];
	ld.global.f32 	%f20, [%rd9+-8];
	fma.rn.f32 	%f21, %f19, %f20, %f18;
	add.s64 	%rd13, %rd12, %rd10;
	ld.global.f32 	%f22, [%rd13];
	ld.global.f32 	%f23, [%rd9+-12];
	fma.rn.f32 	%f24, %f22, %f23, %f21;
	add.s64 	%rd14, %rd13, %rd10;
	ld.global.f32 	%f25, [%rd14];
	ld.global.f32 	%f26, [%rd9+-16];
	fma.rn.f32 	%f27, %f25, %f26, %f24;
	add.s64 	%rd15, %rd14, %rd10;
	ld.global.f32 	%f28, [%rd15];
	ld.global.f32 	%f29, [%rd9+-20];
	fma.rn.f32 	%f30, %f28, %f29, %f27;
	add.s64 	%rd16, %rd15, %rd10;
	ld.global.f32 	%f31, [%rd16];
	ld.global.f32 	%f32, [%rd9+-24];
	fma.rn.f32 	%f33, %f31, %f32, %f30;
	add.s64 	%rd17, %rd16, %rd10;
	ld.global.f32 	%f34, [%rd17];
	ld.global.f32 	%f35, [%rd9+-28];
	fma.rn.f32 	%f55, %f34, %f35, %f33;
	add.s32 	%r52, %r52, 8;
	add.s32 	%r50, %r50, 8;
	add.s32 	%r49, %r49, -8;
	add.s32 	%r48, %r48, %r10;
	setp.ne.s32 	%p3, %r50, 0;
	@%p3 bra 	$L__BB1_3;
$L__BB1_4:
	shl.b32 	%r35, %r25, 1;
	and.b32  	%r36, %r35, 6;
	setp.lt.u32 	%p4, %r36, 3;
	@%p4 bra 	$L__BB1_6;
	add.s32 	%r37, %r52, %r5;
	mad.lo.s32 	%r38, %r37, %r24, %r3;
	mul.wide.s32 	%rd18, %r38, 4;
	add.s64 	%rd19, %rd2, %rd18;
	ld.global.f32 	%f36, [%rd19];
	sub.s32 	%r39, %r25, %r52;
	mul.wide.s32 	%rd20, %r39, 4;
	add.s64 	%rd21, %rd1, %rd20;
	ld.global.f32 	%f37, [%rd21];
	fma.rn.f32 	%f38, %f36, %f37, %f55;
	mul.wide.s32 	%rd22, %r24, 4;
	add.s64 	%rd23, %rd19, %rd22;
	ld.global.f32 	%f39, [%rd23];
	ld.global.f32 	%f40, [%rd21+-4];
	fma.rn.f32 	%f41, %f39, %f40, %f38;
	add.s64 	%rd24, %rd23, %rd22;
	ld.global.f32 	%f42, [%rd24];
	ld.global.f32 	%f43, [%rd21+-8];
	fma.rn.f32 	%f44, %f42, %f43, %f41;
	add.s64 	%rd25, %rd24, %rd22;
	ld.global.f32 	%f45, [%rd25];
	ld.global.f32 	%f46, [%rd21+-12];
	fma.rn.f32 	%f55, %f45, %f46, %f44;
	add.s32 	%r52, %r52, 4;
$L__BB1_6:
	and.b32  	%r40, %r25, 1;
	setp.eq.b32 	%p5, %r40, 1;
	not.pred 	%p6, %p5;
	@%p6 bra 	$L__BB1_8;
	add.s32 	%r41, %r52, %r5;
	mad.lo.s32 	%r42, %r41, %r24, %r3;
	mul.wide.s32 	%rd26, %r42, 4;
	add.s64 	%rd27, %rd2, %rd26;
	ld.global.f32 	%f47, [%rd27];
	sub.s32 	%r43, %r25, %r52;
	mul.wide.s32 	%rd28, %r43, 4;
	add.s64 	%rd29, %rd1, %rd28;
	ld.global.f32 	%f48, [%rd29];
	fma.rn.f32 	%f49, %f47, %f48, %f55;
	mul.wide.s32 	%rd30, %r24, 4;
	add.s64 	%rd31, %rd27, %rd30;
	ld.global.f32 	%f50, [%rd31];
	ld.global.f32 	%f51, [%rd29+-4];
	fma.rn.f32 	%f55, %f50, %f51, %f49;
	add.s32 	%r52, %r52, 2;
$L__BB1_8:
	add.s32 	%r44, %r52, %r5;
	mad.lo.s32 	%r45, %r44, %r24, %r3;
	mul.wide.s32 	%rd32, %r45, 4;
	add.s64 	%rd33, %rd2, %rd32;
	ld.global.f32 	%f52, [%rd33];
	sub.s32 	%r46, %r25, %r52;
	mul.wide.s32 	%rd34, %r46, 4;
	add.s64 	%rd35, %rd1, %rd34;
	ld.global.f32 	%f53, [%rd35];
	fma.rn.f32 	%f58, %f52, %f53, %f55;
$L__BB1_9:
	cvta.to.global.u64 	%rd36, %rd3;
	mad.lo.s32 	%r47, %r5, %r24, %r3;
	mul.wide.s32 	%rd37, %r47, 4;
	add.s64 	%rd38, %rd36, %rd37;
	st.global.f32 	[%rd38], %f58;
	ret;

}


// ===== COMPILED SASS (sm_100) =====

	.target	sm_100

	.elftype	@"ET_EXEC"


//--------------------- .note.nv.tkinfo           --------------------------
	.section	.note.nv.tkinfo,"",@"SHT_NOTE"
	.sectionflags	@"SHF_NOTE_NV_TKINFO"
	.tkinfo
        /*0018*/ 	.word	0x00000002
        /*0030*/ 	.string	""
        /*0030*/ 	.string	"ptxas"
        /*0030*/ 	.string	"Cuda compilation tools, release 13.0, V13.0.88"
        /*0030*/ 	.string	"Build cuda_13.0.r13.0/compiler.36424714_0"
        /*0030*/ 	.string	"-arch sm_100 -m 64 "



//--------------------- .note.nv.cuinfo           --------------------------
	.section	.note.nv.cuinfo,"",@"SHT_NOTE"
	.sectionflags	@"SHF_NOTE_NV_CUINFO"
        /*0018*/ 	.short	0x0002
        /*001a*/ 	.short	0x0064
        /*001c*/ 	.short	0x0082
	.zero		2


//--------------------- .nv.info                  --------------------------
	.section	.nv.info,"",@"SHT_CUDA_INFO"
	.align	4


	//----- nvinfo : EIATTR_REGCOUNT
	.align		4
        /*0000*/ 	.byte	0x04, 0x2f
        /*0002*/ 	.short	(.L_1 - .L_0)
	.align		4
.L_0:
        /*0004*/ 	.word	index@(_Z17convolutionRowGPUPfS_S_iii)
        /*0008*/ 	.word	0x00000020


	//----- nvinfo : EIATTR_FRAME_SIZE
	.align		4
.L_1:
        /*000c*/ 	.byte	0x04, 0x11
        /*000e*/ 	.short	(.L_3 - .L_2)
	.align		4
.L_2:
        /*0010*/ 	.word	index@(_Z17convolutionRowGPUPfS_S_iii)
        /*0014*/ 	.word	0x00000000


	//----- nvinfo : EIATTR_REGCOUNT
	.align		4
.L_3:
        /*0018*/ 	.byte	0x04, 0x2f
        /*001a*/ 	.short	(.L_5 - .L_4)
	.align		4
.L_4:
        /*001c*/ 	.word	index@(_Z20convolutionColumnGPUPfS_S_iii)
        /*0020*/ 	.word	0x00000020


	//----- nvinfo : EIATTR_FRAME_SIZE
	.align		4
.L_5:
        /*0024*/ 	.byte	0x04, 0x11
        /*0026*/ 	.short	(.L_7 - .L_6)
	.align		4
.L_6:
        /*0028*/ 	.word	index@(_Z20convolutionColumnGPUPfS_S_iii)
        /*002c*/ 	.word	0x00000000


	//----- nvinfo : EIATTR_MIN_STACK_SIZE
	.align		4
.L_7:
        /*0030*/ 	.byte	0x04, 0x12
        /*0032*/ 	.short	(.L_9 - .L_8)
	.align		4
.L_8:
        /*0034*/ 	.word	index@(_Z20convolutionColumnGPUPfS_S_iii)
        /*0038*/ 	.word	0x00000000


	//----- nvinfo : EIATTR_MIN_STACK_SIZE
	.align		4
.L_9:
        /*003c*/ 	.byte	0x04, 0x12
        /*003e*/ 	.short	(.L_11 - .L_10)
	.align		4
.L_10:
        /*0040*/ 	.word	index@(_Z17convolutionRowGPUPfS_S_iii)
        /*0044*/ 	.word	0x00000000
.L_11:


//--------------------- .nv.compat                --------------------------
	.section	.nv.compat,"",@"SHT_CUDA_COMPAT_INFO"
	.align	4
        /*0000*/ 	.byte	0x02, 0x09, 0x00, 0x00, 0x02, 0x02, 0x01, 0x00, 0x02, 0x05, 0x05, 0x00, 0x03, 0x07, 0x01, 0x01
        /*0010*/ 	.byte	0x02, 0x03, 0x00, 0x00, 0x02, 0x06, 0x01, 0x00, 0x04, 0x0b, 0x08, 0x00, 0x09, 0x00, 0x00, 0x00
        /*0020*/ 	.byte	0x00, 0x00, 0x00, 0x00


//--------------------- .nv.info._Z20convolutionColumnGPUPfS_S_iii --------------------------
	.section	.nv.info._Z20convolutionColumnGPUPfS_S_iii,"",@"SHT_CUDA_INFO"
	.sectionflags	@""
	.align	4


	//----- nvinfo : EIATTR_CUDA_API_VERSION
	.align		4
        /*0000*/ 	.byte	0x04, 0x37
        /*0002*/ 	.short	(.L_13 - .L_12)
.L_12:
        /*0004*/ 	.word	0x00000082


	//----- nvinfo : EIATTR_KPARAM_INFO
	.align		4
.L_13:
        /*0008*/ 	.byte	0x04, 0x17
        /*000a*/ 	.short	(.L_15 - .L_14)
.L_14:
        /*000c*/ 	.word	0x00000000
        /*0010*/ 	.short	0x0005
        /*0012*/ 	.short	0x0020
        /*0014*/ 	.byte	0x00, 0xf0, 0x11, 0x00


	//----- nvinfo : EIATTR_KPARAM_INFO
	.align		4
.L_15:
        /*0018*/ 	.byte	0x04, 0x17
        /*001a*/ 	.short	(.L_17 - .L_16)
.L_16:
        /*001c*/ 	.word	0x00000000
        /*0020*/ 	.short	0x0004
        /*0022*/ 	.short	0x001c
        /*0024*/ 	.byte	0x00, 0xf0, 0x11, 0x00


	//----- nvinfo : EIATTR_KPARAM_INFO
	.align		4
.L_17:
        /*0028*/ 	.byte	0x04, 0x17
        /*002a*/ 	.short	(.L_19 - .L_18)
.L_18:
        /*002c*/ 	.word	0x00000000
        /*0030*/ 	.short	0x0003
        /*0032*/ 	.short	0x0018
        /*0034*/ 	.byte	0x00, 0xf0, 0x11, 0x00


	//----- nvinfo : EIATTR_KPARAM_INFO
	.align		4
.L_19:
        /*0038*/ 	.byte	0x04, 0x17
        /*003a*/ 	.short	(.L_21 - .L_20)
.L_20:
        /*003c*/ 	.word	0x00000000
        /*0040*/ 	.short	0x0002
        /*0042*/ 	.short	0x0010
        /*0044*/ 	.byte	0x00, 0xf5, 0x21, 0x00


	//----- nvinfo : EIATTR_KPARAM_INFO
	.align		4
.L_21:
        /*0048*/ 	.byte	0x04, 0x17
        /*004a*/ 	.short	(.L_23 - .L_22)
.L_22:
        /*004c*/ 	.word	0x00000000
        /*0050*/ 	.short	0x0001
        /*0052*/ 	.short	0x0008
        /*0054*/ 	.byte	0x00, 0xf5, 0x21, 0x00


	//----- nvinfo : EIATTR_KPARAM_INFO
	.align		4
.L_23:
        /*0058*/ 	.byte	0x04, 0x17
        /*005a*/ 	.short	(.L_25 - .L_24)
.L_24:
        /*005c*/ 	.word	0x00000000
        /*0060*/ 	.short	0x0000
        /*0062*/ 	.short	0x0000
        /*0064*/ 	.byte	0x00, 0xf5, 0x21, 0x00


	//----- nvinfo : EIATTR_SPARSE_MMA_MASK
	.align		4
.L_25:
        /*0068*/ 	.byte	0x03, 0x50
        /*006a*/ 	.short	0x0000


	//----- nvinfo : EIATTR_MAXREG_COUNT
	.align		4
        /*006c*/ 	.byte	0x03, 0x1b
        /*006e*/ 	.short	0x00ff


	//----- nvinfo : EIATTR_MERCURY_ISA_VERSION
	.align		4
        /*0070*/ 	.byte	0x03, 0x5f
        /*0072*/ 	.short	0x0101


	//----- nvinfo : EIATTR_VRC_CTA_INIT_COUNT
	.align		4
        /*0074*/ 	.byte	0x02, 0x4a
	.zero		1
	.zero		1


	//----- nvinfo : EIATTR_EXIT_INSTR_OFFSETS
	.align		4
        /*0078*/ 	.byte	0x04, 0x1c
        /*007a*/ 	.short	(.L_27 - .L_26)


	//   ....[0]....
.L_26:
        /*007c*/ 	.word	0x000007d0


	//----- nvinfo : EIATTR_CBANK_PARAM_SIZE
	.align		4
.L_27:
        /*0080*/ 	.byte	0x03, 0x19
        /*0082*/ 	.short	0x0024


	//----- nvinfo : EIATTR_PARAM_CBANK
	.align		4
        /*0084*/ 	.byte	0x04, 0x0a
        /*0086*/ 	.short	(.L_29 - .L_28)
	.align		4
.L_28:
        /*0088*/ 	.word	index@(.nv.constant0._Z20convolutionColumnGPUPfS_S_iii)
        /*008c*/ 	.short	0x0380
        /*008e*/ 	.short	0x0024


	//----- nvinfo : EIATTR_SW_WAR
	.align		4
.L_29:
        /*0090*/ 	.byte	0x04, 0x36
        /*0092*/ 	.short	(.L_31 - .L_30)
.L_30:
        /*0094*/ 	.word	0x00000008
.L_31:


//--------------------- .nv.info._Z17convolutionRowGPUPfS_S_iii --------------------------
	.section	.nv.info._Z17convolutionRowGPUPfS_S_iii,"",@"SHT_CUDA_INFO"
	.sectionflags	@""
	.align	4


	//----- nvinfo : EIATTR_CUDA_API_VERSION
	.align		4
        /*0000*/ 	.byte	0x04, 0x37
        /*0002*/ 	.short	(.L_33 - .L_32)
.L_32:
        /*0004*/ 	.word	0x00000082


	//----- nvinfo : EIATTR_KPARAM_INFO
	.align		4
.L_33:
        /*0008*/ 	.byte	0x04, 0x17
        /*000a*/ 	.short	(.L_35 - .L_34)
.L_34:
        /*000c*/ 	.word	0x00000000
        /*0010*/ 	.short	0x0005
        /*0012*/ 	.short	0x0020
        /*0014*/ 	.byte	0x00, 0xf0, 0x11, 0x00


	//----- nvinfo : EIATTR_KPARAM_INFO
	.align		4
.L_35:
        /*0018*/ 	.byte	0x04, 0x17
        /*001a*/ 	.short	(.L_37 - .L_36)
.L_36:
        /*001c*/ 	.word	0x00000000
        /*0020*/ 	.short	0x0004
        /*0022*/ 	.short	0x001c
        /*0024*/ 	.byte	0x00, 0xf0, 0x11, 0x00


	//----- nvinfo : EIATTR_KPARAM_INFO
	.align		4
.L_37:
        /*0028*/ 	.byte	0x04, 0x17
        /*002a*/ 	.short	(.L_39 - .L_38)
.L_38:
        /*002c*/ 	.word	0x00000000
        /*0030*/ 	.short	0x0003
        /*0032*/ 	.short	0x0018
        /*0034*/ 	.byte	0x00, 0xf0, 0x11, 0x00


	//----- nvinfo : EIATTR_KPARAM_INFO
	.align		4
.L_39:
        /*0038*/ 	.byte	0x04, 0x17
        /*003a*/ 	.short	(.L_41 - .L_40)
.L_40:
        /*003c*/ 	.word	0x00000000
        /*0040*/ 	.short	0x0002
        /*0042*/ 	.short	0x0010
        /*0044*/ 	.byte	0x00, 0xf5, 0x21, 0x00


	//----- nvinfo : EIATTR_KPARAM_INFO
	.align		4
.L_41:
        /*0048*/ 	.byte	0x04, 0x17
        /*004a*/ 	.short	(.L_43 - .L_42)
.L_42:
        /*004c*/ 	.word	0x00000000
        /*0050*/ 	.short	0x0001
        /*0052*/ 	.short	0x0008
        /*0054*/ 	.byte	0x00, 0xf5, 0x21, 0x00


	//----- nvinfo : EIATTR_KPARAM_INFO
	.align		4
.L_43:
        /*0058*/ 	.byte	0x04, 0x17
        /*005a*/ 	.short	(.L_45 - .L_44)
.L_44:
        /*005c*/ 	.word	0x00000000
        /*0060*/ 	.short	0x0000
        /*0062*/ 	.short	0x0000
        /*0064*/ 	.byte	0x00, 0xf5, 0x21, 0x00


	//----- nvinfo : EIATTR_SPARSE_MMA_MASK
	.align		4
.L_45:
        /*0068*/ 	.byte	0x03, 0x50
        /*006a*/ 	.short	0x0000


	//----- nvinfo : EIATTR_MAXREG_COUNT
	.align		4
        /*006c*/ 	.byte	0x03, 0x1b
        /*006e*/ 	.short	0x00ff


	//----- nvinfo : EIATTR_MERCURY_ISA_VERSION
	.align		4
        /*0070*/ 	.byte	0x03, 0x5f
        /*0072*/ 	.short	0x0101


	//----- nvinfo : EIATTR_VRC_CTA_INIT_COUNT
	.align		4
        /*0074*/ 	.byte	0x02, 0x4a
	.zero		1
	.zero		1


	//----- nvinfo : EIATTR_EXIT_INSTR_OFFSETS
	.align		4
        /*0078*/ 	.byte	0x04, 0x1c
        /*007a*/ 	.short	(.L_47 - .L_46)


	//   ....[0]....
.L_46:
        /*007c*/ 	.word	0x00000a70


	//----- nvinfo : EIATTR_CBANK_PARAM_SIZE
	.align		4
.L_47:
        /*0080*/ 	.byte	0x03, 0x19
        /*0082*/ 	.short	0x0024


	//----- nvinfo : EIATTR_PARAM_CBANK
	.align		4
        /*0084*/ 	.byte	0x04, 0x0a
        /*0086*/ 	.short	(.L_49 - .L_48)
	.align		4
.L_48:
        /*0088*/ 	.word	index@(.nv.constant0._Z17convolutionRowGPUPfS_S_iii)
        /*008c*/ 	.short	0x0380
        /*008e*/ 	.short	0x0024


	//----- nvinfo : EIATTR_SW_WAR
	.align		4
.L_49:
        /*0090*/ 	.byte	0x04, 0x36
        /*0092*/ 	.short	(.L_51 - .L_50)
.L_50:
        /*0094*/ 	.word	0x00000008
.L_51:


//--------------------- .nv.callgraph             --------------------------
	.section	.nv.callgraph,"",@"SHT_CUDA_CALLGRAPH"
	.align	4
	.sectionentsize	8
	.align		4
        /*0000*/ 	.word	0x00000000
	.align		4
        /*0004*/ 	.word	0xffffffff
	.align		4
        /*0008*/ 	.word	0x00000000
	.align		4
        /*000c*/ 	.word	0xfffffffe
	.align		4
        /*0010*/ 	.word	0x00000000
	.align		4
        /*0014*/ 	.word	0xfffffffd
	.align		4
        /*0018*/ 	.word	0x00000000
	.align		4
        /*001c*/ 	.word	0xfffffffc


//--------------------- .text._Z20convolutionColumnGPUPfS_S_iii --------------------------
	.section	.text._Z20convolutionColumnGPUPfS_S_iii,"ax",@progbits
	.align	128
        .global         _Z20convolutionColumnGPUPfS_S_iii
        .type           _Z20convolutionColumnGPUPfS_S_iii,@function
        .size           _Z20convolutionColumnGPUPfS_S_iii,(.L_x_11 - _Z20convolutionColumnGPUPfS_S_iii)
        .other          _Z20convolutionColumnGPUPfS_S_iii,@"STO_CUDA_ENTRY STV_DEFAULT"
_Z20convolutionColumnGPUPfS_S_iii:
.text._Z20convolutionColumnGPUPfS_S_iii:
[----:B------:R-:W-:Y:S08]  /*0000*/  LDC R1, c[0x0][0x37c] ;  /* 0x0000df00ff017b82 */ /* 0x000ff00000000800 */
[----:B------:R-:W0:Y:S01]  /*0010*/  LDC R0, c[0x0][0x3a0] ;  /* 0x0000e800ff007b82 */ /* 0x000e220000000800 */
[----:B------:R-:W1:Y:S01]  /*0020*/  S2R R2, SR_TID.Y ;  /* 0x0000000000027919 */ /* 0x000e620000002200 */
[----:B------:R-:W2:Y:S01]  /*0030*/  LDCU UR5, c[0x0][0x360] ;  /* 0x00006c00ff0577ac */ /* 0x000ea20008000800 */
[----:B------:R-:W-:Y:S01]  /*0040*/  HFMA2 R9, -RZ, RZ, 0, 0 ;  /* 0x00000000ff097431 */ /* 0x000fe200000001ff */
[----:B------:R-:W3:Y:S01]  /*0050*/  S2R R3, SR_TID.X ;  /* 0x0000000000037919 */ /* 0x000ee20000002100 */
[----:B------:R-:W4:Y:S03]  /*0060*/  LDCU.64 UR6, c[0x0][0x358] ;  /* 0x00006b00ff0677ac */ /* 0x000f260008000a00 */
[----:B------:R-:W2:Y:S08]  /*0070*/  S2UR UR4, SR_CTAID.X ;  /* 0x00000000000479c3 */ /* 0x000eb00000002500 */
[----:B------:R-:W1:Y:S08]  /*0080*/  S2UR UR8, SR_CTAID.Y ;  /* 0x00000000000879c3 */ /* 0x000e700000002600 */
[----:B------:R-:W1:Y:S01]  /*0090*/  LDC R7, c[0x0][0x364] ;  /* 0x0000d900ff077b82 */ /* 0x000e620000000800 */
[----:B0-----:R-:W-:Y:S01]  /*00a0*/  ISETP.GE.AND P0, PT, R0, RZ, PT ;  /* 0x000000ff0000720c */ /* 0x001fe20003f06270 */
[----:B--2---:R-:W-:-:S06]  /*00b0*/  UIMAD UR4, UR4, UR5, URZ ;  /* 0x00000005040472a4 */ /* 0x004fcc000f8e02ff */
[----:B---3--:R-:W-:Y:S01]  /*00c0*/  IADD3 R12, PT, PT, R0, UR4, R3 ;  /* 0x00000004000c7c10 */ /* 0x008fe2000fffe003 */
[----:B-1----:R-:W-:-:S05]  /*00d0*/  IMAD R7, R7, UR8, R2 ;  /* 0x0000000807077c24 */ /* 0x002fca000f8e0202 */
[----:B------:R-:W-:Y:S01]  /*00e0*/  IADD3 R13, PT, PT, R7, R0, RZ ;  /* 0x00000000070d7210 */ /* 0x000fe20007ffe0ff */
[----:B----4-:R-:W-:Y:S06]  /*00f0*/  @!P0 BRA `(.L_x_0) ;  /* 0x0000000400a08947 */ /* 0x010fec0003800000 */
[----:B------:R-:W0:Y:S01]  /*0100*/  LDC R15, c[0x0][0x398] ;  /* 0x0000e600ff0f7b82 */ /* 0x000e220000000800 */
[C---:B------:R-:W-:Y:S02]  /*0110*/  ISETP.GE.U32.AND P2, PT, R0.reuse, 0x4, PT ;  /* 0x000000040000780c */ /* 0x040fe40003f46070 */
[C---:B------:R-:W-:Y:S02]  /*0120*/  SHF.L.U32 R18, R0.reuse, 0x1, RZ ;  /* 0x0000000100127819 */ /* 0x040fe400000006ff */
[----:B------:R-:W-:Y:S02]  /*0130*/  LOP3.LUT R8, R0, 0x1, RZ, 0xc0, !PT ;  /* 0x0000000100087812 */ /* 0x000fe400078ec0ff */
[----:B------:R-:W-:Y:S01]  /*0140*/  LOP3.LUT R6, R18, 0x6, RZ, 0xc0, !PT ;  /* 0x0000000612067812 */ /* 0x000fe200078ec0ff */
[----:B------:R-:W1:Y:S01]  /*0150*/  LDC.64 R2, c[0x0][0x388] ;  /* 0x0000e200ff027b82 */ /* 0x000e620000000a00 */
[----:B------:R-:W-:Y:S02]  /*0160*/  ISETP.NE.U32.AND P0, PT, R8, 0x1, PT ;  /* 0x000000010800780c */ /* 0x000fe40003f05070 */
[----:B------:R-:W-:-:S02]  /*0170*/  ISETP.GE.U32.AND P1, PT, R6, 0x3, PT ;  /* 0x000000030600780c */ /* 0x000fc40003f26070 */
[----:B------:R-:W-:Y:S02]  /*0180*/  IADD3 R14, PT, PT, -R0, RZ, RZ ;  /* 0x000000ff000e7210 */ /* 0x000fe40007ffe1ff */
[----:B------:R-:W-:Y:S01]  /*0190*/  MOV R8, RZ ;  /* 0x000000ff00087202 */ /* 0x000fe20000000f00 */
[----:B------:R-:W2:Y:S01]  /*01a0*/  LDC.64 R4, c[0x0][0x390] ;  /* 0x0000e400ff047b82 */ /* 0x000ea20000000a00 */
[----:B------:R-:W-:Y:S07]  /*01b0*/  @!P2 BRA `(.L_x_1) ;  /* 0x0000000000b8a947 */ /* 0x000fee0003800000 */
[----:B------:R-:W3:Y:S01]  /*01c0*/  LDC R17, c[0x0][0x398] ;  /* 0x0000e600ff117b82 */ /* 0x000ee20000000800 */
[----:B------:R-:W-:Y:S02]  /*01d0*/  LOP3.LUT R19, R18, 0xfffffff8, RZ, 0xc0, !PT ;  /* 0xfffffff812137812 */ /* 0x000fe400078ec0ff */
[----:B------:R-:W-:Y:S02]  /*01e0*/  MOV R8, RZ ;  /* 0x000000ff00087202 */ /* 0x000fe40000000f00 */
[----:B------:R-:W-:Y:S01]  /*01f0*/  IADD3 R19, PT, PT, -R19, RZ, RZ ;  /* 0x000000ff13137210 */ /* 0x000fe20007ffe1ff */
[----:B---3--:R-:W-:-:S07]  /*0200*/  IMAD R16, R7, R17, R12 ;  /* 0x0000001107107224 */ /* 0x008fce00078e020c */
.L_x_2:
[----:B------:R-:W3:Y:S08]  /*0210*/  LDC.64 R10, c[0x0][0x388] ;  /* 0x0000e200ff0a7b82 */ /* 0x000ef00000000a00 */
[----:B------:R-:W4:Y:S01]  /*0220*/  LDC.64 R6, c[0x0][0x390] ;  /* 0x0000e400ff067b82 */ /* 0x000f220000000a00 */
[----:B---3--:R-:W-:-:S05]  /*0230*/  IMAD.WIDE R10, R16, 0x4, R10 ;  /* 0x00000004100a7825 */ /* 0x008fca00078e020a */
[----:B------:R-:W3:Y:S01]  /*0240*/  LDG.E R9, desc[UR6][R10.64] ;  /* 0x000000060a097981 */ /* 0x000ee2000c1e1900 */
[----:B----4-:R-:W-:-:S04]  /*0250*/  IMAD.WIDE R6, R18, 0x4, R6 ;  /* 0x0000000412067825 */ /* 0x010fc800078e0206 */
[C---:B------:R-:W-:Y:S01]  /*0260*/  IMAD.WIDE R24, R17.reuse, 0x4, R10 ;  /* 0x0000000411187825 */ /* 0x040fe200078e020a */
[----:B------:R-:W3:Y:S04]  /*0270*/  LDG.E R28, desc[UR6][R6.64] ;  /* 0x00000006061c7981 */ /* 0x000ee8000c1e1900 */
[----:B------:R-:W4:Y:S04]  /*0280*/  LDG.E R29, desc[UR6][R6.64+-0x4] ;  /* 0xfffffc06061d7981 */ /* 0x000f28000c1e1900 */
[----:B------:R-:W4:Y:S01]  /*0290*/  LDG.E R10, desc[UR6][R24.64] ;  /* 0x00000006180a7981 */ /* 0x000f22000c1e1900 */
[----:B------:R-:W-:-:S03]  /*02a0*/  IMAD.WIDE R22, R17, 0x4, R24 ;  /* 0x0000000411167825 */ /* 0x000fc600078e0218 */
[----:B------:R-:W5:Y:S04]  /*02b0*/  LDG.E R26, desc[UR6][R6.64+-0x8] ;  /* 0xfffff806061a7981 */ /* 0x000f68000c1e1900 */
[----:B------:R-:W5:Y:S01]  /*02c0*/  LDG.E R27, desc[UR6][R22.64] ;  /* 0x00000006161b7981 */ /* 0x000f62000c1e1900 */
[----:B------:R-:W-:-:S03]  /*02d0*/  IMAD.WIDE R20, R17, 0x4, R22 ;  /* 0x0000000411147825 */ /* 0x000fc600078e0216 */
[----:B------:R-:W2:Y:S01]  /*02e0*/  LDG.E R25, desc[UR6][R6.64+-0x10] ;  /* 0xfffff00606197981 */ /* 0x000ea2000c1e1900 */
[----:B---3--:R-:W-:Y:S01]  /*02f0*/  FFMA R11, R9, R28, R8 ;  /* 0x0000001c090b7223 */ /* 0x008fe20000000008 */
[C---:B------:R-:W-:Y:S02]  /*0300*/  IMAD.WIDE R8, R17.reuse, 0x4, R20 ;  /* 0x0000000411087825 */ /* 0x040fe400078e0214 */
[----:B------:R4:W3:Y:S02]  /*0310*/  LDG.E R28, desc[UR6][R20.64] ;  /* 0x00000006141c7981 */ /* 0x0008e4000c1e1900 */
[----:B----4-:R-:W-:Y:S01]  /*0320*/  FFMA R20, R10, R29, R11 ;  /* 0x0000001d0a147223 */ /* 0x010fe2000000000b */
[C---:B------:R-:W-:Y:S01]  /*0330*/  IMAD.WIDE R10, R17.reuse, 0x4, R8 ;  /* 0x00000004110a7825 */ /* 0x040fe200078e0208 */
[----:B------:R-:W3:Y:S04]  /*0340*/  LDG.E R29, desc[UR6][R6.64+-0xc] ;  /* 0xfffff406061d7981 */ /* 0x000ee8000c1e1900 */
[----:B------:R-:W2:Y:S01]  /*0350*/  LDG.E R8, desc[UR6][R8.64] ;  /* 0x0000000608087981 */ /* 0x000ea2000c1e1900 */
[----:B------:R-:W-:-:S04]  /*0360*/  IMAD.WIDE R22, R17, 0x4, R10 ;  /* 0x0000000411167825 */ /* 0x000fc800078e020a */
[----:B-----5:R-:W-:Y:S01]  /*0370*/  FFMA R27, R27, R26, R20 ;  /* 0x0000001a1b1b7223 */ /* 0x020fe20000000014 */
[----:B------:R-:W4:Y:S04]  /*0380*/  LDG.E R10, desc[UR6][R10.64] ;  /* 0x000000060a0a7981 */ /* 0x000f28000c1e1900 */
[----:B------:R-:W4:Y:S01]  /*0390*/  LDG.E R26, desc[UR6][R6.64+-0x14] ;  /* 0xffffec06061a7981 */ /* 0x000f22000c1e1900 */
[----:B------:R-:W-:-:S03]  /*03a0*/  IMAD.WIDE R20, R17, 0x4, R22 ;  /* 0x0000000411147825 */ /* 0x000fc600078e0216 */
[----:B------:R-:W5:Y:S04]  /*03b0*/  LDG.E R24, desc[UR6][R22.64] ;  /* 0x0000000616187981 */ /* 0x000f68000c1e1900 */
[----:B------:R-:W5:Y:S04]  /*03c0*/  LDG.E R9, desc[UR6][R6.64+-0x18] ;  /* 0xffffe80606097981 */ /* 0x000f68000c1e1900 */
[----:B------:R-:W5:Y:S04]  /*03d0*/  LDG.E R20, desc[UR6][R20.64] ;  /* 0x0000000614147981 */ /* 0x000f68000c1e1900 */
[----:B------:R-:W5:Y:S01]  /*03e0*/  LDG.E R11, desc[UR6][R6.64+-0x1c] ;  /* 0xffffe406060b7981 */ /* 0x000f62000c1e1900 */
[----:B------:R-:W-:-:S04]  /*03f0*/  IADD3 R19, PT, PT, R19, 0x8, RZ ;  /* 0x0000000813137810 */ /* 0x000fc80007ffe0ff */
[----:B------:R-:W-:Y:S02]  /*0400*/  ISETP.NE.AND P2, PT, R19, RZ, PT ;  /* 0x000000ff1300720c */ /* 0x000fe40003f45270 */
[----:B------:R-:W-:Y:S02]  /*0410*/  IADD3 R14, PT, PT, R14, 0x8, RZ ;  /* 0x000000080e0e7810 */ /* 0x000fe40007ffe0ff */
[----:B------:R-:W-:Y:S02]  /*0420*/  LEA R16, R17, R16, 0x3 ;  /* 0x0000001011107211 */ /* 0x000fe400078e18ff */
[----:B------:R-:W-:Y:S01]  /*0430*/  IADD3 R18, PT, PT, R18, -0x8, RZ ;  /* 0xfffffff812127810 */ /* 0x000fe20007ffe0ff */
[----:B---3--:R-:W-:-:S04]  /*0440*/  FFMA R27, R28, R29, R27 ;  /* 0x0000001d1c1b7223 */ /* 0x008fc8000000001b */
[----:B--2---:R-:W-:-:S04]  /*0450*/  FFMA R25, R8, R25, R27 ;  /* 0x0000001908197223 */ /* 0x004fc8000000001b */
[----:B----4-:R-:W-:-:S04]  /*0460*/  FFMA R25, R10, R26, R25 ;  /* 0x0000001a0a197223 */ /* 0x010fc80000000019 */
[----:B-----5:R-:W-:-:S04]  /*0470*/  FFMA R9, R24, R9, R25 ;  /* 0x0000000918097223 */ /* 0x020fc80000000019 */
[----:B------:R-:W-:Y:S01]  /*0480*/  FFMA R8, R20, R11, R9 ;  /* 0x0000000b14087223 */ /* 0x000fe20000000009 */
[----:B------:R-:W-:Y:S06]  /*0490*/  @P2 BRA `(.L_x_2) ;  /* 0xfffffffc005c2947 */ /* 0x000fec000383ffff */
.L_x_1:
[----:B------:R-:W-:Y:S05]  /*04a0*/  @!P1 BRA `(.L_x_3) ;  /* 0x0000000000609947 */ /* 0x000fea0003800000 */
[----:B------:R-:W3:Y:S01]  /*04b0*/  LDC R9, c[0x0][0x398] ;  /* 0x0000e600ff097b82 */ /* 0x000ee20000000800 */
[----:B------:R-:W-:Y:S02]  /*04c0*/  IADD3 R10, PT, PT, R13, R14, RZ ;  /* 0x0000000e0d0a7210 */ /* 0x000fe40007ffe0ff */
[----:B------:R-:W-:-:S05]  /*04d0*/  IADD3 R19, PT, PT, -R14, R0, RZ ;  /* 0x000000000e137210 */ /* 0x000fca0007ffe1ff */
[----:B------:R-:W4:Y:S08]  /*04e0*/  LDC.64 R16, c[0x0][0x388] ;  /* 0x0000e200ff107b82 */ /* 0x000f300000000a00 */
[----:B------:R-:W5:Y:S01]  /*04f0*/  LDC.64 R6, c[0x0][0x390] ;  /* 0x0000e400ff067b82 */ /* 0x000f620000000a00 */
[----:B---3--:R-:W-:-:S04]  /*0500*/  IMAD R11, R10, R9, R12 ;  /* 0x000000090a0b7224 */ /* 0x008fc800078e020c */
[----:B----4-:R-:W-:-:S04]  /*0510*/  IMAD.WIDE R16, R11, 0x4, R16 ;  /* 0x000000040b107825 */ /* 0x010fc800078e0210 */
[----:B------:R-:W-:Y:S02]  /*0520*/  IMAD.WIDE R10, R9, 0x4, R16 ;  /* 0x00000004090a7825 */ /* 0x000fe400078e0210 */
[----:B------:R-:W3:Y:S02]  /*0530*/  LDG.E R17, desc[UR6][R16.64] ;  /* 0x0000000610117981 */ /* 0x000ee4000c1e1900 */
[----:B-----5:R-:W-:-:S04]  /*0540*/  IMAD.WIDE R6, R19, 0x4, R6 ;  /* 0x0000000413067825 */ /* 0x020fc800078e0206 */
[C---:B------:R-:W-:Y:S01]  /*0550*/  IMAD.WIDE R18, R9.reuse, 0x4, R10 ;  /* 0x0000000409127825 */ /* 0x040fe200078e020a */
[----:B------:R-:W3:Y:S04]  /*0560*/  LDG.E R22, desc[UR6][R6.64] ;  /* 0x0000000606167981 */ /* 0x000ee8000c1e1900 */
[----:B------:R-:W4:Y:S01]  /*0570*/  LDG.E R11, desc[UR6][R10.64] ;  /* 0x000000060a0b7981 */ /* 0x000f22000c1e1900 */
[----:B------:R-:W-:-:S03]  /*0580*/  IMAD.WIDE R20, R9, 0x4, R18 ;  /* 0x0000000409147825 */ /* 0x000fc600078e0212 */
[----:B------:R-:W4:Y:S04]  /*0590*/  LDG.E R23, desc[UR6][R6.64+-0x4] ;  /* 0xfffffc0606177981 */ /* 0x000f28000c1e1900 */
[----:B------:R-:W5:Y:S04]  /*05a0*/  LDG.E R19, desc[UR6][R18.64] ;  /* 0x0000000612137981 */ /* 0x000f68000c1e1900 */
[----:B------:R-:W5:Y:S04]  /*05b0*/  LDG.E R9, desc[UR6][R6.64+-0x8] ;  /* 0xfffff80606097981 */ /* 0x000f68000c1e1900 */
[----:B------:R-:W2:Y:S04]  /*05c0*/  LDG.E R20, desc[UR6][R20.64] ;  /* 0x0000000614147981 */ /* 0x000ea8000c1e1900 */
[----:B------:R-:W2:Y:S01]  /*05d0*/  LDG.E R24, desc[UR6][R6.64+-0xc] ;  /* 0xfffff40606187981 */ /* 0x000ea2000c1e1900 */
[----:B------:R-:W-:Y:S01]  /*05e0*/  IADD3 R14, PT, PT, R14, 0x4, RZ ;  /* 0x000000040e0e7810 */ /* 0x000fe20007ffe0ff */
[----:B---3--:R-:W-:-:S04]  /*05f0*/  FFMA R22, R17, R22, R8 ;  /* 0x0000001611167223 */ /* 0x008fc80000000008 */
[----:B----4-:R-:W-:-:S04]  /*0600*/  FFMA R22, R11, R23, R22 ;  /* 0x000000170b167223 */ /* 0x010fc80000000016 */
[----:B-----5:R-:W-:-:S04]  /*0610*/  FFMA R9, R19, R9, R22 ;  /* 0x0000000913097223 */ /* 0x020fc80000000016 */
[----:B--2---:R-:W-:-:S07]  /*0620*/  FFMA R8, R20, R24, R9 ;  /* 0x0000001814087223 */ /* 0x004fce0000000009 */
.L_x_3:
[----:B------:R-:W-:Y:S02]  /*0630*/  @!P0 IADD3 R6, PT, PT, R13, R14, RZ ;  /* 0x0000000e0d068210 */ /* 0x000fe40007ffe0ff */
[C---:B------:R-:W-:Y:S02]  /*0640*/  @!P0 IADD3 R7, PT, PT, -R14.reuse, R0, RZ ;  /* 0x000000000e078210 */ /* 0x040fe40007ffe1ff */
[----:B------:R-:W-:Y:S01]  /*0650*/  @!P0 IADD3 R14, PT, PT, R14, 0x2, RZ ;  /* 0x000000020e0e8810 */ /* 0x000fe20007ffe0ff */
[-C--:B0-----:R-:W-:Y:S02]  /*0660*/  @!P0 IMAD R17, R6, R15.reuse, R12 ;  /* 0x0000000f06118224 */ /* 0x081fe400078e020c */
[----:B--2---:R-:W-:Y:S01]  /*0670*/  @!P0 IMAD.WIDE R6, R7, 0x4, R4 ;  /* 0x0000000407068825 */ /* 0x004fe200078e0204 */
[----:B------:R-:W-:Y:S02]  /*0680*/  IADD3 R9, PT, PT, R13, R14, RZ ;  /* 0x0000000e0d097210 */ /* 0x000fe40007ffe0ff */
[----:B------:R-:W-:Y:S01]  /*0690*/  IADD3 R19, PT, PT, -R14, R0, RZ ;  /* 0x000000000e137210 */ /* 0x000fe20007ffe1ff */
[----:B-1----:R-:W-:Y:S01]  /*06a0*/  @!P0 IMAD.WIDE R16, R17, 0x4, R2 ;  /* 0x0000000411108825 */ /* 0x002fe200078e0202 */
[----:B------:R-:W2:Y:S03]  /*06b0*/  @!P0 LDG.E R0, desc[UR6][R6.64] ;  /* 0x0000000606008981 */ /* 0x000ea6000c1e1900 */
[----:B------:R-:W-:-:S02]  /*06c0*/  IMAD R9, R9, R15, R12 ;  /* 0x0000000f09097224 */ /* 0x000fc400078e020c */
[----:B------:R-:W-:Y:S02]  /*06d0*/  @!P0 IMAD.WIDE R10, R15, 0x4, R16 ;  /* 0x000000040f0a8825 */ /* 0x000fe400078e0210 */
[----:B------:R-:W2:Y:S02]  /*06e0*/  @!P0 LDG.E R17, desc[UR6][R16.64] ;  /* 0x0000000610118981 */ /* 0x000ea4000c1e1900 */
[----:B------:R-:W-:Y:S02]  /*06f0*/  IMAD.WIDE R2, R9, 0x4, R2 ;  /* 0x0000000409027825 */ /* 0x000fe400078e0202 */
[----:B------:R-:W3:Y:S02]  /*0700*/  @!P0 LDG.E R11, desc[UR6][R10.64] ;  /* 0x000000060a0b8981 */ /* 0x000ee4000c1e1900 */
[----:B------:R-:W-:Y:S02]  /*0710*/  IMAD.WIDE R4, R19, 0x4, R4 ;  /* 0x0000000413047825 */ /* 0x000fe400078e0204 */
[----:B------:R-:W3:Y:S04]  /*0720*/  @!P0 LDG.E R9, desc[UR6][R6.64+-0x4] ;  /* 0xfffffc0606098981 */ /* 0x000ee8000c1e1900 */
[----:B------:R-:W4:Y:S04]  /*0730*/  LDG.E R3, desc[UR6][R2.64] ;  /* 0x0000000602037981 */ /* 0x000f28000c1e1900 */
[----:B------:R-:W4:Y:S01]  /*0740*/  LDG.E R4, desc[UR6][R4.64] ;  /* 0x0000000604047981 */ /* 0x000f22000c1e1900 */
[----:B--2---:R-:W-:-:S04]  /*0750*/  @!P0 FFMA R0, R17, R0, R8 ;  /* 0x0000000011008223 */ /* 0x004fc80000000008 */
[----:B---3--:R-:W-:-:S04]  /*0760*/  @!P0 FFMA R8, R11, R9, R0 ;  /* 0x000000090b088223 */ /* 0x008fc80000000000 */
[----:B----4-:R-:W-:-:S07]  /*0770*/  FFMA R9, R3, R4, R8 ;  /* 0x0000000403097223 */ /* 0x010fce0000000008 */
.L_x_0:
[----:B------:R-:W0:Y:S01]  /*0780*/  LDC.64 R2, c[0x0][0x380] ;  /* 0x0000e000ff027b82 */ /* 0x000e220000000a00 */
[----:B------:R-:W1:Y:S02]  /*0790*/  LDCU UR4, c[0x0][0x398] ;  /* 0x00007300ff0477ac */ /* 0x000e640008000800 */
[----:B-1----:R-:W-:-:S04]  /*07a0*/  IMAD R13, R13, UR4, R12 ;  /* 0x000000040d0d7c24 */ /* 0x002fc8000f8e020c */
[----:B0-----:R-:W-:-:S05]  /*07b0*/  IMAD.WIDE R2, R13, 0x4, R2 ;  /* 0x000000040d027825 */ /* 0x001fca00078e0202 */
[----:B------:R-:W-:Y:S01]  /*07c0*/  STG.E desc[UR6][R2.64], R9 ;  /* 0x0000000902007986 */ /* 0x000fe2000c101906 */
[----:B------:R-:W-:Y:S05]  /*07d0*/  EXIT ;  /* 0x000000000000794d */ /* 0x000fea0003800000 */
.L_x_4:
[----:B------:R-:W-:-:S00]  /*07e0*/  BRA `(.L_x_4) ;  /* 0xfffffffc00fc7947 */ /* 0x000fc0000383ffff */
[----:B------:R-:W-:-:S00]  /*07f0*/  NOP ;  /* 0x0000000000007918 */ /* 0x000fc00000000000 */
        /* <DEDUP_REMOVED lines=8> */
.L_x_11:


//--------------------- .text._Z17convolutionRowGPUPfS_S_iii --------------------------
	.section	.text._Z17convolutionRowGPUPfS_S_iii,"ax",@progbits
	.align	128
        .global         _Z17convolutionRowGPUPfS_S_iii
        .type           _Z17convolutionRowGPUPfS_S_iii,@function
        .size           _Z17convolutionRowGPUPfS_S_iii,(.L_x_12 - _Z17convolutionRowGPUPfS_S_iii)
        .other          _Z17convolutionRowGPUPfS_S_iii,@"STO_CUDA_ENTRY STV_DEFAULT"
_Z17convolutionRowGPUPfS_S_iii:
.text._Z17convolutionRowGPUPfS_S_iii:
        /* <DEDUP_REMOVED lines=12> */
[----:B---3--:R-:W-:-:S04]  /*00c0*/  IADD3 R10, PT, PT, R0, UR4, RZ ;  /* 0x00000004000a7c10 */ /* 0x008fc8000fffe0ff */
[----:B------:R-:W-:Y:S01]  /*00d0*/  IADD3 R13, PT, PT, R10, R11, RZ ;  /* 0x0000000b0a0d7210 */ /* 0x000fe20007ffe0ff */
[----:B-1----:R-:W-:-:S05]  /*00e0*/  IMAD R12, R12, UR8, R3 ;  /* 0x000000080c0c7c24 */ /* 0x002fca000f8e0203 */
[----:B------:R-:W-:Y:S01]  /*00f0*/  IADD3 R12, PT, PT, R12, R11, RZ ;  /* 0x0000000b0c0c7210 */ /* 0x000fe20007ffe0ff */
[----:B----4-:R-:W-:Y:S06]  /*0100*/  @!P0 BRA `(.L_x_5) ;  /* 0x0000000800448947 */ /* 0x010fec0003800000 */
[----:B------:R-:W0:Y:S01]  /*0110*/  LDC.64 R2, c[0x0][0x388] ;  /* 0x0000e200ff027b82 */ /* 0x000e220000000a00 */
[C---:B------:R-:W-:Y:S01]  /*0120*/  ISETP.GE.U32.AND P2, PT, R11.reuse, 0x8, PT ;  /* 0x000000080b00780c */ /* 0x040fe20003f46070 */
[----:B------:R-:W1:Y:S01]  /*0130*/  LDCU UR8, c[0x0][0x398] ;  /* 0x00007300ff0877ac */ /* 0x000e620008000800 */
[C---:B------:R-:W-:Y:S02]  /*0140*/  SHF.L.U32 R15, R11.reuse, 0x1, RZ ;  /* 0x000000010b0f7819 */ /* 0x040fe400000006ff */
[----:B------:R-:W-:Y:S02]  /*0150*/  IADD3 R14, PT, PT, -R11, RZ, RZ ;  /* 0x000000ff0b0e7210 */ /* 0x000fe40007ffe1ff */
[C---:B------:R-:W-:Y:S01]  /*0160*/  LOP3.LUT R6, R15.reuse, 0xe, RZ, 0xc0, !PT ;  /* 0x0000000e0f067812 */ /* 0x040fe200078ec0ff */
[----:B------:R-:W2:Y:S01]  /*0170*/  LDC.64 R4, c[0x0][0x390] ;  /* 0x0000e400ff047b82 */ /* 0x000ea20000000a00 */
[----:B------:R-:W-:Y:S02]  /*0180*/  LOP3.LUT R7, R15, 0x6, RZ, 0xc0, !PT ;  /* 0x000000060f077812 */ /* 0x000fe400078ec0ff */
[----:B------:R-:W-:-:S02]  /*0190*/  ISETP.GE.U32.AND P0, PT, R6, 0x7, PT ;  /* 0x000000070600780c */ /* 0x000fc40003f06070 */
[----:B------:R-:W-:Y:S02]  /*01a0*/  ISETP.GE.U32.AND P1, PT, R7, 0x3, PT ;  /* 0x000000030700780c */ /* 0x000fe40003f26070 */
[----:B------:R-:W-:Y:S01]  /*01b0*/  MOV R17, RZ ;  /* 0x000000ff00117202 */ /* 0x000fe20000000f00 */
[----:B------:R-:W-:Y:S10]  /*01c0*/  @!P2 BRA `(.L_x_6) ;  /* 0x0000000000fca947 */ /* 0x000ff40003800000 */
[----:B------:R-:W-:Y:S01]  /*01d0*/  IADD3 R6, PT, PT, R15, 0x1, RZ ;  /* 0x000000010f067810 */ /* 0x000fe20007ffe0ff */
[----:B-1----:R-:W-:Y:S01]  /*01e0*/  IMAD R10, R12, UR8, R10 ;  /* 0x000000080c0a7c24 */ /* 0x002fe2000f8e020a */
[----:B------:R-:W-:Y:S02]  /*01f0*/  MOV R17, RZ ;  /* 0x000000ff00117202 */ /* 0x000fe40000000f00 */
[----:B------:R-:W-:-:S04]  /*0200*/  LOP3.LUT R6, R6, 0xfffffff0, RZ, 0xc0, !PT ;  /* 0xfffffff006067812 */ /* 0x000fc800078ec0ff */
[----:B------:R-:W-:-:S07]  /*0210*/  IADD3 R16, PT, PT, -R6, RZ, RZ ;  /* 0x000000ff06107210 */ /* 0x000fce0007ffe1ff */
.L_x_7:
[----:B------:R-:W1:Y:S08]  /*0220*/  LDC.64 R6, c[0x0][0x388] ;  /* 0x0000e200ff067b82 */ /* 0x000e700000000a00 */
[----:B------:R-:W3:Y:S01]  /*0230*/  LDC.64 R8, c[0x0][0x390] ;  /* 0x0000e400ff087b82 */ /* 0x000ee20000000a00 */
[----:B-1----:R-:W-:-:S05]  /*0240*/  IMAD.WIDE R6, R10, 0x4, R6 ;  /* 0x000000040a067825 */ /* 0x002fca00078e0206 */
[----:B------:R-:W4:Y:S01]  /*0250*/  LDG.E R20, desc[UR6][R6.64] ;  /* 0x0000000606147981 */ /* 0x000f22000c1e1900 */
[----:B---3--:R-:W-:-:S03]  /*0260*/  IMAD.WIDE R8, R15, 0x4, R8 ;  /* 0x000000040f087825 */ /* 0x008fc600078e0208 */
[----:B------:R-:W3:Y:S04]  /*0270*/  LDG.E R24, desc[UR6][R6.64+0x4] ;  /* 0x0000040606187981 */ /* 0x000ee8000c1e1900 */
[----:B------:R-:W4:Y:S04]  /*0280*/  LDG.E R19, desc[UR6][R8.64] ;  /* 0x0000000608137981 */ /* 0x000f28000c1e1900 */
[----:B------:R-:W3:Y:S04]  /*0290*/  LDG.E R25, desc[UR6][R8.64+-0x4] ;  /* 0xfffffc0608197981 */ /* 0x000ee8000c1e1900 */
[----:B------:R-:W5:Y:S04]  /*02a0*/  LDG.E R21, desc[UR6][R6.64+0x8] ;  /* 0x0000080606157981 */ /* 0x000f68000c1e1900 */
[----:B------:R-:W5:Y:S04]  /*02b0*/  LDG.E R22, desc[UR6][R8.64+-0x8] ;  /* 0xfffff80608167981 */ /* 0x000f68000c1e1900 */
[----:B------:R-:W2:Y:S04]  /*02c0*/  LDG.E R23, desc[UR6][R6.64+0xc] ;  /* 0x00000c0606177981 */ /* 0x000ea8000c1e1900 */
[----:B------:R-:W2:Y:S04]  /*02d0*/  LDG.E R18, desc[UR6][R8.64+-0xc] ;  /* 0xfffff40608127981 */ /* 0x000ea8000c1e1900 */
[----:B------:R-:W2:Y:S04]  /*02e0*/  LDG.E R26, desc[UR6][R8.64+-0x10] ;  /* 0xfffff006081a7981 */ /* 0x000ea8000c1e1900 */
[----:B------:R-:W2:Y:S04]  /*02f0*/  LDG.E R28, desc[UR6][R8.64+-0x38] ;  /* 0xffffc806081c7981 */ /* 0x000ea8000c1e1900 */
[----:B------:R-:W2:Y:S01]  /*0300*/  LDG.E R27, desc[UR6][R8.64+-0x3c] ;  /* 0xffffc406081b7981 */ /* 0x000ea2000c1e1900 */
[----:B----4-:R-:W-:-:S03]  /*0310*/  FFMA R19, R20, R19, R17 ;  /* 0x0000001314137223 */ /* 0x010fc60000000011 */
[----:B------:R-:W4:Y:S01]  /*0320*/  LDG.E R17, desc[UR6][R6.64+0x10] ;  /* 0x0000100606117981 */ /* 0x000f22000c1e1900 */
[----:B---3--:R-:W-:-:S03]  /*0330*/  FFMA R24, R24, R25, R19 ;  /* 0x0000001918187223 */ /* 0x008fc60000000013 */
[----:B------:R-:W3:Y:S04]  /*0340*/  LDG.E R19, desc[UR6][R6.64+0x14] ;  /* 0x0000140606137981 */ /* 0x000ee8000c1e1900 */
[----:B------:R-:W3:Y:S01]  /*0350*/  LDG.E R20, desc[UR6][R8.64+-0x14] ;  /* 0xffffec0608147981 */ /* 0x000ee2000c1e1900 */
[----:B-----5:R-:W-:-:S03]  /*0360*/  FFMA R24, R21, R22, R24 ;  /* 0x0000001615187223 */ /* 0x020fc60000000018 */
[----:B------:R-:W5:Y:S04]  /*0370*/  LDG.E R21, desc[UR6][R6.64+0x18] ;  /* 0x0000180606157981 */ /* 0x000f68000c1e1900 */
[----:B------:R-:W5:Y:S01]  /*0380*/  LDG.E R22, desc[UR6][R8.64+-0x18] ;  /* 0xffffe80608167981 */ /* 0x000f62000c1e1900 */
[----:B--2---:R-:W-:-:S03]  /*0390*/  FFMA R18, R23, R18, R24 ;  /* 0x0000001217127223 */ /* 0x004fc60000000018 */
[----:B------:R-:W2:Y:S04]  /*03a0*/  LDG.E R23, desc[UR6][R6.64+0x1c] ;  /* 0x00001c0606177981 */ /* 0x000ea8000c1e1900 */
[----:B------:R-:W2:Y:S04]  /*03b0*/  LDG.E R24, desc[UR6][R8.64+-0x1c] ;  /* 0xffffe40608187981 */ /* 0x000ea8000c1e1900 */
[----:B------:R-:W2:Y:S01]  /*03c0*/  LDG.E R25, desc[UR6][R8.64+-0x34] ;  /* 0xffffcc0608197981 */ /* 0x000ea2000c1e1900 */
[----:B----4-:R-:W-:-:S03]  /*03d0*/  FFMA R26, R17, R26, R18 ;  /* 0x0000001a111a7223 */ /* 0x010fc60000000012 */
[----:B------:R-:W4:Y:S04]  /*03e0*/  LDG.E R17, desc[UR6][R6.64+0x20] ;  /* 0x0000200606117981 */ /* 0x000f28000c1e1900 */
        /* <DEDUP_REMOVED lines=9> */
[----:B------:R-:W2:Y:S01]  /*0480*/  LDG.E R24, desc[UR6][R8.64+-0x2c] ;  /* 0xffffd40608187981 */ /* 0x000ea2000c1e1900 */
[----:B----4-:R-:W-:-:S03]  /*0490*/  FFMA R26, R17, R18, R26 ;  /* 0x00000012111a7223 */ /* 0x010fc6000000001a */
[----:B------:R-:W4:Y:S04]  /*04a0*/  LDG.E R17, desc[UR6][R6.64+0x30] ;  /* 0x0000300606117981 */ /* 0x000f28000c1e1900 */
[----:B------:R-:W4:Y:S01]  /*04b0*/  LDG.E R18, desc[UR6][R8.64+-0x30] ;  /* 0xffffd00608127981 */ /* 0x000f22000c1e1900 */
[----:B---3--:R-:W-:-:S03]  /*04c0*/  FFMA R29, R19, R20, R26 ;  /* 0x00000014131d7223 */ /* 0x008fc6000000001a */
[----:B------:R-:W3:Y:S04]  /*04d0*/  LDG.E R20, desc[UR6][R6.64+0x34] ;  /* 0x0000340606147981 */ /* 0x000ee8000c1e1900 */
[----:B------:R-:W3:Y:S04]  /*04e0*/  LDG.E R19, desc[UR6][R6.64+0x38] ;  /* 0x0000380606137981 */ /* 0x000ee8000c1e1900 */
[----:B------:R-:W3:Y:S01]  /*04f0*/  LDG.E R26, desc[UR6][R6.64+0x3c] ;  /* 0x00003c06061a7981 */ /* 0x000ee2000c1e1900 */
[----:B-----5:R-:W-:Y:S01]  /*0500*/  FFMA R22, R22, R21, R29 ;  /* 0x0000001516167223 */ /* 0x020fe2000000001d */
[----:B------:R-:W-:-:S03]  /*0510*/  IADD3 R16, PT, PT, R16, 0x10, RZ ;  /* 0x0000001010107810 */ /* 0x000fc60007ffe0ff */
[----:B--2---:R-:W-:Y:S01]  /*0520*/  FFMA R22, R23, R24, R22 ;  /* 0x0000001817167223 */ /* 0x004fe20000000016 */
[----:B------:R-:W-:Y:S02]  /*0530*/  ISETP.NE.AND P2, PT, R16, RZ, PT ;  /* 0x000000ff1000720c */ /* 0x000fe40003f45270 */
[----:B------:R-:W-:Y:S02]  /*0540*/  IADD3 R14, PT, PT, R14, 0x10, RZ ;  /* 0x000000100e0e7810 */ /* 0x000fe40007ffe0ff */
[----:B------:R-:W-:Y:S02]  /*0550*/  IADD3 R10, PT, PT, R10, 0x10, RZ ;  /* 0x000000100a0a7810 */ /* 0x000fe40007ffe0ff */
[----:B------:R-:W-:Y:S01]  /*0560*/  IADD3 R15, PT, PT, R15, -0x10, RZ ;  /* 0xfffffff00f0f7810 */ /* 0x000fe20007ffe0ff */
[----:B----4-:R-:W-:-:S04]  /*0570*/  FFMA R17, R17, R18, R22 ;  /* 0x0000001211117223 */ /* 0x010fc80000000016 */
[----:B---3--:R-:W-:-:S04]  /*0580*/  FFMA R20, R20, R25, R17 ;  /* 0x0000001914147223 */ /* 0x008fc80000000011 */
[----:B------:R-:W-:-:S04]  /*0590*/  FFMA R19, R19, R28, R20 ;  /* 0x0000001c13137223 */ /* 0x000fc80000000014 */
[----:B------:R-:W-:Y:S01]  /*05a0*/  FFMA R17, R26, R27, R19 ;  /* 0x0000001b1a117223 */ /* 0x000fe20000000013 */
[----:B------:R-:W-:Y:S06]  /*05b0*/  @P2 BRA `(.L_x_7) ;  /* 0xfffffffc00182947 */ /* 0x000fec000383ffff */
.L_x_6:
[----:B-1----:R-:W-:Y:S01]  /*05c0*/  IMAD R15, R12, UR8, R13 ;  /* 0x000000080c0f7c24 */ /* 0x002fe2000f8e020d */
[----:B------:R-:W-:Y:S06]  /*05d0*/  @!P0 BRA `(.L_x_8) ;  /* 0x00000000007c8947 */ /* 0x000fec0003800000 */
[----:B------:R-:W1:Y:S01]  /*05e0*/  LDC.64 R6, c[0x0][0x388] ;  /* 0x0000e200ff067b82 */ /* 0x000e620000000a00 */
[----:B------:R-:W-:Y:S02]  /*05f0*/  IADD3 R19, PT, PT, R15, R14, RZ ;  /* 0x0000000e0f137210 */ /* 0x000fe40007ffe0ff */
[----:B------:R-:W-:-:S05]  /*0600*/  IADD3 R21, PT, PT, -R14, R11, RZ ;  /* 0x0000000b0e157210 */ /* 0x000fca0007ffe1ff */
        /* <DEDUP_REMOVED lines=13> */
[----:B------:R-:W2:Y:S04]  /*06e0*/  LDG.E R26, desc[UR6][R8.64+-0x18] ;  /* 0xffffe806081a7981 */ /* 0x000ea8000c1e1900 */
[----:B------:R-:W2:Y:S04]  /*06f0*/  LDG.E R24, desc[UR6][R6.64+0x1c] ;  /* 0x00001c0606187981 */ /* 0x000ea8000c1e1900 */
[----:B------:R-:W2:Y:S01]  /*0700*/  LDG.E R29, desc[UR6][R8.64+-0x1c] ;  /* 0xffffe406081d7981 */ /* 0x000ea2000c1e1900 */
[----:B----4-:R-:W-:-:S03]  /*0710*/  FFMA R28, R20, R22, R17 ;  /* 0x00000016141c7223 */ /* 0x010fc60000000011 */
[----:B------:R-:W4:Y:S04]  /*0720*/  LDG.E R22, desc[UR6][R6.64+0x10] ;  /* 0x0000100606167981 */ /* 0x000f28000c1e1900 */
[----:B------:R-:W4:Y:S04]  /*0730*/  LDG.E R20, desc[UR6][R6.64+0x14] ;  /* 0x0000140606147981 */ /* 0x000f28000c1e1900 */
[----:B------:R-:W4:Y:S01]  /*0740*/  LDG.E R17, desc[UR6][R6.64+0x18] ;  /* 0x0000180606117981 */ /* 0x000f22000c1e1900 */
[----:B---3--:R-:W-:-:S04]  /*0750*/  FFMA R19, R10, R19, R28 ;  /* 0x000000130a137223 */ /* 0x008fc8000000001c */
[----:B-----5:R-:W-:-:S04]  /*0760*/  FFMA R19, R16, R21, R19 ;  /* 0x0000001510137223 */ /* 0x020fc80000000013 */
[----:B--2---:R-:W-:Y:S01]  /*0770*/  FFMA R19, R18, R23, R19 ;  /* 0x0000001712137223 */ /* 0x004fe20000000013 */
[----:B------:R-:W-:-:S03]  /*0780*/  IADD3 R14, PT, PT, R14, 0x8, RZ ;  /* 0x000000080e0e7810 */ /* 0x000fc60007ffe0ff */
[----:B----4-:R-:W-:-:S04]  /*0790*/  FFMA R19, R22, R25, R19 ;  /* 0x0000001916137223 */ /* 0x010fc80000000013 */
[----:B------:R-:W-:-:S04]  /*07a0*/  FFMA R20, R20, R27, R19 ;  /* 0x0000001b14147223 */ /* 0x000fc80000000013 */
[----:B------:R-:W-:-:S04]  /*07b0*/  FFMA R17, R17, R26, R20 ;  /* 0x0000001a11117223 */ /* 0x000fc80000000014 */
[----:B------:R-:W-:-:S07]  /*07c0*/  FFMA R17, R24, R29, R17 ;  /* 0x0000001d18117223 */ /* 0x000fce0000000011 */
.L_x_8:
[----:B------:R-:W-:Y:S02]  /*07d0*/  @P1 IADD3 R7, PT, PT, R15, R14, RZ ;  /* 0x0000000e0f071210 */ /* 0x000fe40007ffe0ff */
[----:B------:R-:W-:-:S03]  /*07e0*/  @P1 IADD3 R9, PT, PT, -R14, R11, RZ ;  /* 0x0000000b0e091210 */ /* 0x000fc60007ffe1ff */
[----:B0-----:R-:W-:-:S04]  /*07f0*/  @P1 IMAD.WIDE R6, R7, 0x4, R2 ;  /* 0x0000000407061825 */ /* 0x001fc800078e0202 */
[--C-:B--2---:R-:W-:Y:S01]  /*0800*/  @P1 IMAD.WIDE R8, R9, 0x4, R4.reuse ;  /* 0x0000000409081825 */ /* 0x104fe200078e0204 */
[----:B------:R-:W2:Y:S04]  /*0810*/  @P1 LDG.E R10, desc[UR6][R6.64] ;  /* 0x00000006060a1981 */ /* 0x000ea8000c1e1900 */
[----:B------:R-:W2:Y:S04]  /*0820*/  @P1 LDG.E R15, desc[UR6][R8.64] ;  /* 0x00000006080f1981 */ /* 0x000ea8000c1e1900 */
[----:B------:R-:W3:Y:S04]  /*0830*/  @P1 LDG.E R19, desc[UR6][R6.64+0x4] ;  /* 0x0000040606131981 */ /* 0x000ee8000c1e1900 */
[----:B------:R-:W3:Y:S04]  /*0840*/  @P1 LDG.E R16, desc[UR6][R8.64+-0x4] ;  /* 0xfffffc0608101981 */ /* 0x000ee8000c1e1900 */
[----:B------:R-:W4:Y:S04]  /*0850*/  @P1 LDG.E R21, desc[UR6][R6.64+0x8] ;  /* 0x0000080606151981 */ /* 0x000f28000c1e1900 */
[----:B------:R-:W4:Y:S04]  /*0860*/  @P1 LDG.E R18, desc[UR6][R8.64+-0x8] ;  /* 0xfffff80608121981 */ /* 0x000f28000c1e1900 */
[----:B------:R0:W5:Y:S04]  /*0870*/  @P1 LDG.E R23, desc[UR6][R6.64+0xc] ;  /* 0x00000c0606171981 */ /* 0x000168000c1e1900 */
[----:B------:R-:W5:Y:S01]  /*0880*/  @P1 LDG.E R20, desc[UR6][R8.64+-0xc] ;  /* 0xfffff40608141981 */ /* 0x000f62000c1e1900 */
[----:B------:R-:W1:Y:S01]  /*0890*/  LDCU.U16 UR5, c[0x0][0x3a0] ;  /* 0x00007400ff0577ac */ /* 0x000e620008000400 */
[----:B------:R-:W-:Y:S01]  /*08a0*/  @P1 IADD3 R14, PT, PT, R14, 0x4, RZ ;  /* 0x000000040e0e1810 */ /* 0x000fe20007ffe0ff */
[----:B------:R-:W-:-:S03]  /*08b0*/  IMAD.WIDE R4, R11, 0x4, R4 ;  /* 0x000000040b047825 */ /* 0x000fc600078e0204 */
[----:B------:R-:W-:-:S04]  /*08c0*/  IADD3 R0, PT, PT, R0, R11, R14 ;  /* 0x0000000b00007210 */ /* 0x000fc80007ffe00e */
[----:B0-----:R-:W-:-:S05]  /*08d0*/  IADD3 R7, PT, PT, R0, UR4, RZ ;  /* 0x0000000400077c10 */ /* 0x001fca000fffe0ff */
[----:B------:R-:W-:Y:S01]  /*08e0*/  IMAD R11, R12, UR8, R7 ;  /* 0x000000080c0b7c24 */ /* 0x000fe2000f8e0207 */
[----:B-1----:R-:W-:-:S04]  /*08f0*/  USHF.L.U32 UR5, UR5, 0x1, URZ ;  /* 0x0000000105057899 */ /* 0x002fc800080006ff */
[----:B------:R-:W-:-:S04]  /*0900*/  ULOP3.LUT UR5, UR5, 0x2, URZ, 0xe2, !UPT ;  /* 0x0000000205057892 */ /* 0x000fc8000f8ee2ff */
[----:B------:R-:W-:Y:S01]  /*0910*/  UIADD3 UR5, UPT, UPT, -UR5, URZ, URZ ;  /* 0x000000ff05057290 */ /* 0x000fe2000fffe1ff */
[----:B--2---:R-:W-:-:S04]  /*0920*/  @P1 FFMA R10, R10, R15, R17 ;  /* 0x0000000f0a0a1223 */ /* 0x004fc80000000011 */
[----:B---3--:R-:W-:-:S04]  /*0930*/  @P1 FFMA R10, R19, R16, R10 ;  /* 0x00000010130a1223 */ /* 0x008fc8000000000a */
[----:B----4-:R-:W-:-:S04]  /*0940*/  @P1 FFMA R10, R21, R18, R10 ;  /* 0x00000012150a1223 */ /* 0x010fc8000000000a */
[----:B-----5:R-:W-:-:S07]  /*0950*/  @P1 FFMA R17, R23, R20, R10 ;  /* 0x0000001417111223 */ /* 0x020fce000000000a */
.L_x_9:
[----:B------:R-:W-:-:S04]  /*0960*/  IMAD.WIDE R6, R14, 0x4, RZ ;  /* 0x000000040e067825 */ /* 0x000fc800078e02ff */
[----:B------:R-:W-:Y:S01]  /*0970*/  IMAD.WIDE R8, R11, 0x4, R2 ;  /* 0x000000040b087825 */ /* 0x000fe200078e0202 */
[----:B------:R-:W-:-:S04]  /*0980*/  IADD3 R6, P0, PT, R4, -R6, RZ ;  /* 0x8000000604067210 */ /* 0x000fc80007f1e0ff */
[----:B------:R-:W-:Y:S01]  /*0990*/  IADD3.X R7, PT, PT, R5, ~R7, RZ, P0, !PT ;  /* 0x8000000705077210 */ /* 0x000fe200007fe4ff */
[----:B------:R-:W2:Y:S04]  /*09a0*/  LDG.E R8, desc[UR6][R8.64] ;  /* 0x0000000608087981 */ /* 0x000ea8000c1e1900 */
[----:B------:R-:W2:Y:S01]  /*09b0*/  LDG.E R6, desc[UR6][R6.64] ;  /* 0x0000000606067981 */ /* 0x000ea2000c1e1900 */
[----:B------:R-:W-:Y:S01]  /*09c0*/  UIADD3 UR5, UPT, UPT, UR5, 0x1, URZ ;  /* 0x0000000105057890 */ /* 0x000fe2000fffe0ff */
[----:B------:R-:W-:Y:S02]  /*09d0*/  IADD3 R14, PT, PT, R14, 0x1, RZ ;  /* 0x000000010e0e7810 */ /* 0x000fe40007ffe0ff */
[----:B------:R-:W-:Y:S01]  /*09e0*/  IADD3 R11, PT, PT, R11, 0x1, RZ ;  /* 0x000000010b0b7810 */ /* 0x000fe20007ffe0ff */
[----:B------:R-:W-:Y:S01]  /*09f0*/  UISETP.NE.AND UP0, UPT, UR5, 0x1, UPT ;  /* 0x000000010500788c */ /* 0x000fe2000bf05270 */
[----:B--2---:R-:W-:-:S08]  /*0a00*/  FFMA R17, R8, R6, R17 ;  /* 0x0000000608117223 */ /* 0x004fd00000000011 */
[----:B------:R-:W-:Y:S05]  /*0a10*/  BRA.U UP0, `(.L_x_9) ;  /* 0xfffffffd00d07547 */ /* 0x000fea000b83ffff */
.L_x_5:
[----:B------:R-:W0:Y:S01]  /*0a20*/  LDC.64 R2, c[0x0][0x380] ;  /* 0x0000e000ff027b82 */ /* 0x000e220000000a00 */
[----:B------:R-:W1:Y:S02]  /*0a30*/  LDCU UR4, c[0x0][0x398] ;  /* 0x00007300ff0477ac */ /* 0x000e640008000800 */
[----:B-1----:R-:W-:-:S04]  /*0a40*/  IMAD R13, R12, UR4, R13 ;  /* 0x000000040c0d7c24 */ /* 0x002fc8000f8e020d */
[----:B0-----:R-:W-:-:S05]  /*0a50*/  IMAD.WIDE R2, R13, 0x4, R2 ;  /* 0x000000040d027825 */ /* 0x001fca00078e0202 */
[----:B------:R-:W-:Y:S01]  /*0a60*/  STG.E desc[UR6][R2.64], R17 ;  /* 0x0000001102007986 */ /* 0x000fe2000c101906 */
[----:B------:R-:W-:Y:S05]  /*0a70*/  EXIT ;  /* 0x000000000000794d */ /* 0x000fea0003800000 */
.L_x_10:
        /* <DEDUP_REMOVED lines=16> */
.L_x_12:


//--------------------- .nv.shared.reserved.0     --------------------------
	.section	.nv.shared.reserved.0,"aw",@nobits
	.weak		__nv_reservedSMEM_offset_0_alias
	.size		__nv_reservedSMEM_offset_0_alias, 0, 64
	.other		__nv_reservedSMEM_offset_0_alias,@"STO_CUDA_RESERVED_SHARED STV_DEFAULT"
__nv_reservedSMEM_offset_0_alias:
	.zero		0
	.zero		64


//--------------------- .nv.constant0._Z20convolutionColumnGPUPfS_S_iii --------------------------
	.section	.nv.constant0._Z20convolutionColumnGPUPfS_S_iii,"a",@progbits
	.sectionflags	@""
	.align	4
.nv.constant0._Z20convolutionColumnGPUPfS_S_iii:
	.zero		932


//--------------------- .nv.constant0._Z17convolutionRowGPUPfS_S_iii --------------------------
	.section	.nv.constant0._Z17convolutionRowGPUPfS_S_iii,"a",@progbits
	.sectionflags	@""
	.align	4
.nv.constant0._Z17convolutionRowGPUPfS_S_iii:
	.zero		932


//--------------------- SYMBOLS --------------------------

	.type		.nv.reservedSmem.offset0,@object
	.size		.nv.reservedSmem.offset0,0x4
